//
// Generated by NVIDIA NVVM Compiler
//
// Compiler Build ID: CL-36424714
// Cuda compilation tools, release 13.0, V13.0.88
// Based on NVVM 20.0.0
//

.version 9.0
.target sm_100
.address_size 64

	// .globl	_Z16BitonicMergeSortPfS_d
.extern .shared .align 16 .b8 shared_data[];

.visible .entry _Z16BitonicMergeSortPfS_d(
	.param .u64 .ptr .align 1 _Z16BitonicMergeSortPfS_d_param_0,
	.param .u64 .ptr .align 1 _Z16BitonicMergeSortPfS_d_param_1,
	.param .f64 _Z16BitonicMergeSortPfS_d_param_2
)
{
	.reg .pred 	%p<50>;
	.reg .b16 	%rs<2>;
	.reg .b32 	%r<161>;
	.reg .b32 	%f<31>;
	.reg .b64 	%rd<9>;
	.reg .b64 	%fd<3>;

	ld.param.u64 	%rd1, [_Z16BitonicMergeSortPfS_d_param_0];
	ld.param.u64 	%rd2, [_Z16BitonicMergeSortPfS_d_param_1];
	ld.param.f64 	%fd1, [_Z16BitonicMergeSortPfS_d_param_2];
	cvta.to.global.u64 	%rd3, %rd2;
	mov.u32 	%r60, %ntid.x;
	mov.u32 	%r61, %ctaid.x;
	mov.u32 	%r62, %tid.x;
	mad.lo.s32 	%r1, %r60, %r61, %r62;
	mul.wide.s32 	%rd4, %r1, 4;
	add.s64 	%rd5, %rd3, %rd4;
	ld.global.f32 	%f29, [%rd5];
	shl.b32 	%r63, %r1, 2;
	mov.u32 	%r64, shared_data;
	add.s32 	%r2, %r64, %r63;
	st.shared.f32 	[%r2], %f29;
	bar.sync 	0;
	setp.ltu.f64 	%p1, %fd1, 0d0000000000000000;
	@%p1 bra 	$L__BB0_73;
	mov.b32 	%r151, 0;
$L__BB0_2:
	mov.b32 	%r66, 131072;
	shl.b32 	%r67, %r66, %r151;
	shr.s32 	%r4, %r67, 16;
	div.s32 	%r68, %r1, %r4;
	add.s32 	%r69, %r68, 1;
	and.b32  	%r5, %r69, -2147483647;
	and.b32  	%r6, %r151, 3;
	setp.eq.s32 	%p2, %r6, 3;
	mov.u32 	%r155, %r151;
	@%p2 bra 	$L__BB0_33;
	setp.eq.s32 	%p3, %r1, 0;
	mov.b32 	%r152, 0;
	@%p3 bra 	$L__BB0_5;
	rem.s32 	%r152, %r1, %r4;
$L__BB0_5:
	setp.eq.s32 	%p4, %r5, 1;
	@%p4 bra 	$L__BB0_9;
	mov.b32 	%r71, 65536;
	shl.b32 	%r72, %r71, %r151;
	shr.s32 	%r9, %r72, 16;
	setp.lt.s32 	%p5, %r152, %r9;
	@%p5 bra 	$L__BB0_12;
	ld.shared.f32 	%f1, [%r2];
	sub.s32 	%r73, %r1, %r9;
	shl.b32 	%r74, %r73, 2;
	add.s32 	%r10, %r64, %r74;
	ld.shared.f32 	%f2, [%r10];
	setp.geu.f32 	%p6, %f2, %f1;
	@%p6 bra 	$L__BB0_12;
	st.shared.f32 	[%r2], %f2;
	st.shared.f32 	[%r10], %f1;
	bra.uni 	$L__BB0_12;
$L__BB0_9:
	mov.b32 	%r76, 65536;
	shl.b32 	%r11, %r76, %r151;
	shr.s32 	%r77, %r11, 16;
	setp.ge.s32 	%p7, %r152, %r77;
	@%p7 bra 	$L__BB0_12;
	ld.shared.f32 	%f3, [%r2];
	shr.s32 	%r78, %r11, 14;
	add.s32 	%r12, %r2, %r78;
	ld.shared.f32 	%f4, [%r12];
	setp.geu.f32 	%p8, %f4, %f3;
	@%p8 bra 	$L__BB0_12;
	st.shared.f32 	[%r2], %f4;
	st.shared.f32 	[%r12], %f3;
$L__BB0_12:
	bar.sync 	0;
	add.s32 	%r155, %r151, -1;
	setp.eq.s32 	%p9, %r6, 0;
	@%p9 bra 	$L__BB0_33;
	setp.eq.s32 	%p10, %r1, 0;
	mov.b32 	%r153, 0;
	@%p10 bra 	$L__BB0_15;
	mov.b32 	%r80, 131072;
	shl.b32 	%r81, %r80, %r155;
	shr.s32 	%r82, %r81, 16;
	rem.s32 	%r153, %r1, %r82;
$L__BB0_15:
	setp.eq.s32 	%p11, %r5, 1;
	@%p11 bra 	$L__BB0_19;
	mov.b32 	%r83, 65536;
	shl.b32 	%r84, %r83, %r155;
	shr.s32 	%r16, %r84, 16;
	setp.lt.s32 	%p12, %r153, %r16;
	@%p12 bra 	$L__BB0_22;
	ld.shared.f32 	%f5, [%r2];
	sub.s32 	%r85, %r1, %r16;
	shl.b32 	%r86, %r85, 2;
	add.s32 	%r17, %r64, %r86;
	ld.shared.f32 	%f6, [%r17];
	setp.geu.f32 	%p13, %f6, %f5;
	@%p13 bra 	$L__BB0_22;
	st.shared.f32 	[%r2], %f6;
	st.shared.f32 	[%r17], %f5;
	bra.uni 	$L__BB0_22;
$L__BB0_19:
	mov.b32 	%r88, 65536;
	shl.b32 	%r18, %r88, %r155;
	shr.s32 	%r89, %r18, 16;
	setp.ge.s32 	%p14, %r153, %r89;
	@%p14 bra 	$L__BB0_22;
	ld.shared.f32 	%f7, [%r2];
	shr.s32 	%r90, %r18, 14;
	add.s32 	%r19, %r2, %r90;
	ld.shared.f32 	%f8, [%r19];
	setp.geu.f32 	%p15, %f8, %f7;
	@%p15 bra 	$L__BB0_22;
	st.shared.f32 	[%r2], %f8;
	st.shared.f32 	[%r19], %f7;
$L__BB0_22:
	bar.sync 	0;
	add.s32 	%r155, %r151, -2;
	setp.eq.s32 	%p16, %r6, 1;
	@%p16 bra 	$L__BB0_33;
	setp.eq.s32 	%p17, %r1, 0;
	mov.b32 	%r154, 0;
	@%p17 bra 	$L__BB0_25;
	mov.b32 	%r92, 131072;
	shl.b32 	%r93, %r92, %r155;
	shr.s32 	%r94, %r93, 16;
	rem.s32 	%r154, %r1, %r94;
$L__BB0_25:
	setp.eq.s32 	%p18, %r5, 1;
	@%p18 bra 	$L__BB0_29;
	mov.b32 	%r95, 65536;
	shl.b32 	%r96, %r95, %r155;
	shr.s32 	%r23, %r96, 16;
	setp.lt.s32 	%p19, %r154, %r23;
	@%p19 bra 	$L__BB0_32;
	ld.shared.f32 	%f9, [%r2];
	sub.s32 	%r97, %r1, %r23;
	shl.b32 	%r98, %r97, 2;
	add.s32 	%r24, %r64, %r98;
	ld.shared.f32 	%f10, [%r24];
	setp.geu.f32 	%p20, %f10, %f9;
	@%p20 bra 	$L__BB0_32;
	st.shared.f32 	[%r2], %f10;
	st.shared.f32 	[%r24], %f9;
	bra.uni 	$L__BB0_32;
$L__BB0_29:
	mov.b32 	%r100, 65536;
	shl.b32 	%r25, %r100, %r155;
	shr.s32 	%r101, %r25, 16;
	setp.ge.s32 	%p21, %r154, %r101;
	@%p21 bra 	$L__BB0_32;
	ld.shared.f32 	%f11, [%r2];
	shr.s32 	%r102, %r25, 14;
	add.s32 	%r26, %r2, %r102;
	ld.shared.f32 	%f12, [%r26];
	setp.geu.f32 	%p22, %f12, %f11;
	@%p22 bra 	$L__BB0_32;
	st.shared.f32 	[%r2], %f12;
	st.shared.f32 	[%r26], %f11;
$L__BB0_32:
	bar.sync 	0;
	add.s32 	%r155, %r151, -3;
$L__BB0_33:
	setp.lt.u32 	%p23, %r151, 3;
	@%p23 bra 	$L__BB0_72;
	add.s32 	%r156, %r155, 4;
$L__BB0_35:
	mov.u32 	%r30, %r156;
	setp.eq.s32 	%p24, %r1, 0;
	add.s32 	%r156, %r30, -4;
	mov.b32 	%r157, 0;
	@%p24 bra 	$L__BB0_37;
	mov.b32 	%r104, 131072;
	shl.b32 	%r105, %r104, %r156;
	shr.s32 	%r106, %r105, 16;
	rem.s32 	%r157, %r1, %r106;
$L__BB0_37:
	setp.ne.s32 	%p25, %r5, 1;
	@%p25 bra 	$L__BB0_41;
	mov.b32 	%r112, 65536;
	shl.b32 	%r34, %r112, %r156;
	shr.s32 	%r113, %r34, 16;
	setp.ge.s32 	%p28, %r157, %r113;
	@%p28 bra 	$L__BB0_44;
	ld.shared.f32 	%f13, [%r2];
	shr.s32 	%r114, %r34, 14;
	add.s32 	%r35, %r2, %r114;
	ld.shared.f32 	%f14, [%r35];
	setp.geu.f32 	%p29, %f14, %f13;
	@%p29 bra 	$L__BB0_44;
	st.shared.f32 	[%r2], %f14;
	st.shared.f32 	[%r35], %f13;
	bra.uni 	$L__BB0_44;
$L__BB0_41:
	mov.b32 	%r107, 65536;
	shl.b32 	%r108, %r107, %r156;
	shr.s32 	%r36, %r108, 16;
	setp.lt.s32 	%p26, %r157, %r36;
	@%p26 bra 	$L__BB0_44;
	ld.shared.f32 	%f15, [%r2];
	sub.s32 	%r109, %r1, %r36;
	shl.b32 	%r110, %r109, 2;
	add.s32 	%r37, %r64, %r110;
	ld.shared.f32 	%f16, [%r37];
	setp.geu.f32 	%p27, %f16, %f15;
	@%p27 bra 	$L__BB0_44;
	st.shared.f32 	[%r2], %f16;
	st.shared.f32 	[%r37], %f15;
$L__BB0_44:
	setp.eq.s32 	%p30, %r1, 0;
	bar.sync 	0;
	add.s32 	%r38, %r30, -5;
	mov.b32 	%r158, 0;
	@%p30 bra 	$L__BB0_46;
	mov.b32 	%r116, 131072;
	shl.b32 	%r117, %r116, %r38;
	shr.s32 	%r118, %r117, 16;
	rem.s32 	%r158, %r1, %r118;
$L__BB0_46:
	setp.eq.s32 	%p31, %r5, 1;
	@%p31 bra 	$L__BB0_50;
	mov.b32 	%r119, 65536;
	shl.b32 	%r120, %r119, %r38;
	shr.s32 	%r41, %r120, 16;
	setp.lt.s32 	%p32, %r158, %r41;
	@%p32 bra 	$L__BB0_53;
	ld.shared.f32 	%f17, [%r2];
	sub.s32 	%r121, %r1, %r41;
	shl.b32 	%r122, %r121, 2;
	add.s32 	%r42, %r64, %r122;
	ld.shared.f32 	%f18, [%r42];
	setp.geu.f32 	%p33, %f18, %f17;
	@%p33 bra 	$L__BB0_53;
	st.shared.f32 	[%r2], %f18;
	st.shared.f32 	[%r42], %f17;
	bra.uni 	$L__BB0_53;
$L__BB0_50:
	mov.b32 	%r124, 65536;
	shl.b32 	%r43, %r124, %r38;
	shr.s32 	%r125, %r43, 16;
	setp.ge.s32 	%p34, %r158, %r125;
	@%p34 bra 	$L__BB0_53;
	ld.shared.f32 	%f19, [%r2];
	shr.s32 	%r126, %r43, 14;
	add.s32 	%r44, %r2, %r126;
	ld.shared.f32 	%f20, [%r44];
	setp.geu.f32 	%p35, %f20, %f19;
	@%p35 bra 	$L__BB0_53;
	st.shared.f32 	[%r2], %f20;
	st.shared.f32 	[%r44], %f19;
$L__BB0_53:
	setp.eq.s32 	%p36, %r1, 0;
	bar.sync 	0;
	add.s32 	%r45, %r30, -6;
	mov.b32 	%r159, 0;
	@%p36 bra 	$L__BB0_55;
	mov.b32 	%r128, 131072;
	shl.b32 	%r129, %r128, %r45;
	shr.s32 	%r130, %r129, 16;
	rem.s32 	%r159, %r1, %r130;
$L__BB0_55:
	setp.eq.s32 	%p37, %r5, 1;
	@%p37 bra 	$L__BB0_59;
	mov.b32 	%r131, 65536;
	shl.b32 	%r132, %r131, %r45;
	shr.s32 	%r48, %r132, 16;
	setp.lt.s32 	%p38, %r159, %r48;
	@%p38 bra 	$L__BB0_62;
	ld.shared.f32 	%f21, [%r2];
	sub.s32 	%r133, %r1, %r48;
	shl.b32 	%r134, %r133, 2;
	add.s32 	%r49, %r64, %r134;
	ld.shared.f32 	%f22, [%r49];
	setp.geu.f32 	%p39, %f22, %f21;
	@%p39 bra 	$L__BB0_62;
	st.shared.f32 	[%r2], %f22;
	st.shared.f32 	[%r49], %f21;
	bra.uni 	$L__BB0_62;
$L__BB0_59:
	mov.b32 	%r136, 65536;
	shl.b32 	%r50, %r136, %r45;
	shr.s32 	%r137, %r50, 16;
	setp.ge.s32 	%p40, %r159, %r137;
	@%p40 bra 	$L__BB0_62;
	ld.shared.f32 	%f23, [%r2];
	shr.s32 	%r138, %r50, 14;
	add.s32 	%r51, %r2, %r138;
	ld.shared.f32 	%f24, [%r51];
	setp.geu.f32 	%p41, %f24, %f23;
	@%p41 bra 	$L__BB0_62;
	st.shared.f32 	[%r2], %f24;
	st.shared.f32 	[%r51], %f23;
$L__BB0_62:
	setp.eq.s32 	%p42, %r1, 0;
	bar.sync 	0;
	add.s32 	%r52, %r30, -7;
	mov.b32 	%r160, 0;
	@%p42 bra 	$L__BB0_64;
	mov.b32 	%r140, 131072;
	shl.b32 	%r141, %r140, %r52;
	shr.s32 	%r142, %r141, 16;
	rem.s32 	%r160, %r1, %r142;
$L__BB0_64:
	setp.eq.s32 	%p43, %r5, 1;
	@%p43 bra 	$L__BB0_68;
	mov.b32 	%r143, 65536;
	shl.b32 	%r144, %r143, %r52;
	shr.s32 	%r55, %r144, 16;
	setp.lt.s32 	%p44, %r160, %r55;
	@%p44 bra 	$L__BB0_71;
	ld.shared.f32 	%f25, [%r2];
	sub.s32 	%r145, %r1, %r55;
	shl.b32 	%r146, %r145, 2;
	add.s32 	%r56, %r64, %r146;
	ld.shared.f32 	%f26, [%r56];
	setp.geu.f32 	%p45, %f26, %f25;
	@%p45 bra 	$L__BB0_71;
	st.shared.f32 	[%r2], %f26;
	st.shared.f32 	[%r56], %f25;
	bra.uni 	$L__BB0_71;
$L__BB0_68:
	mov.b32 	%r148, 65536;
	shl.b32 	%r57, %r148, %r52;
	shr.s32 	%r149, %r57, 16;
	setp.ge.s32 	%p46, %r160, %r149;
	@%p46 bra 	$L__BB0_71;
	ld.shared.f32 	%f27, [%r2];
	shr.s32 	%r150, %r57, 14;
	add.s32 	%r58, %r2, %r150;
	ld.shared.f32 	%f28, [%r58];
	setp.geu.f32 	%p47, %f28, %f27;
	@%p47 bra 	$L__BB0_71;
	st.shared.f32 	[%r2], %f28;
	st.shared.f32 	[%r58], %f27;
$L__BB0_71:
	bar.sync 	0;
	setp.gt.s32 	%p48, %r156, 3;
	@%p48 bra 	$L__BB0_35;
$L__BB0_72:
	add.s32 	%r151, %r151, 1;
	cvt.u16.u32 	%rs1, %r151;
	cvt.rn.f64.u16 	%fd2, %rs1;
	setp.ge.f64 	%p49, %fd1, %fd2;
	@%p49 bra 	$L__BB0_2;
$L__BB0_73:
	cvta.to.global.u64 	%rd6, %rd1;
	ld.shared.f32 	%f30, [%r2];
	add.s64 	%rd8, %rd6, %rd4;
	st.global.f32 	[%rd8], %f30;
	ret;

}


// ===== COMPILED SASS (sm_100) =====

	.target	sm_100

	.elftype	@"ET_EXEC"


//--------------------- .note.nv.tkinfo           --------------------------
	.section	.note.nv.tkinfo,"",@"SHT_NOTE"
	.sectionflags	@"SHF_NOTE_NV_TKINFO"
	.tkinfo
        /*0018*/ 	.word	0x00000002
        /*0030*/ 	.string	""
        /*0030*/ 	.string	"ptxas"
        /*0030*/ 	.string	"Cuda compilation tools, release 13.0, V13.0.88"
        /*0030*/ 	.string	"Build cuda_13.0.r13.0/compiler.36424714_0"
        /*0030*/ 	.string	"-arch sm_100 -m 64 "



//--------------------- .note.nv.cuinfo           --------------------------
	.section	.note.nv.cuinfo,"",@"SHT_NOTE"
	.sectionflags	@"SHF_NOTE_NV_CUINFO"
        /*0018*/ 	.short	0x0002
        /*001a*/ 	.short	0x0064
        /*001c*/ 	.short	0x0082
	.zero		2


//--------------------- .nv.info                  --------------------------
	.section	.nv.info,"",@"SHT_CUDA_INFO"
	.align	4


	//----- nvinfo : EIATTR_REGCOUNT
	.align		4
        /*0000*/ 	.byte	0x04, 0x2f
        /*0002*/ 	.short	(.L_1 - .L_0)
	.align		4
.L_0:
        /*0004*/ 	.word	index@(_Z16BitonicMergeSortPfS_d)
        /*0008*/ 	.word	0x00000012


	//----- nvinfo : EIATTR_FRAME_SIZE
	.align		4
.L_1:
        /*000c*/ 	.byte	0x04, 0x11
        /*000e*/ 	.short	(.L_3 - .L_2)
	.align		4
.L_2:
        /*0010*/ 	.word	index@(_Z16BitonicMergeSortPfS_d)
        /*0014*/ 	.word	0x00000000


	//----- nvinfo : EIATTR_MIN_STACK_SIZE
	.align		4
.L_3:
        /*0018*/ 	.byte	0x04, 0x12
        /*001a*/ 	.short	(.L_5 - .L_4)
	.align		4
.L_4:
        /*001c*/ 	.word	index@(_Z16BitonicMergeSortPfS_d)
        /*0020*/ 	.word	0x00000000
.L_5:


//--------------------- .nv.compat                --------------------------
	.section	.nv.compat,"",@"SHT_CUDA_COMPAT_INFO"
	.align	4
        /*0000*/ 	.byte	0x02, 0x09, 0x00, 0x00, 0x02, 0x02, 0x01, 0x00, 0x02, 0x05, 0x05, 0x00, 0x03, 0x07, 0x01, 0x01
        /*0010*/ 	.byte	0x02, 0x03, 0x00, 0x00, 0x02, 0x06, 0x01, 0x00, 0x04, 0x0b, 0x08, 0x00, 0x01, 0x00, 0x00, 0x00
        /*0020*/ 	.byte	0x00, 0x00, 0x00, 0x00


//--------------------- .nv.info._Z16BitonicMergeSortPfS_d --------------------------
	.section	.nv.info._Z16BitonicMergeSortPfS_d,"",@"SHT_CUDA_INFO"
	.sectionflags	@""
	.align	4


	//----- nvinfo : EIATTR_CUDA_API_VERSION
	.align		4
        /*0000*/ 	.byte	0x04, 0x37
        /*0002*/ 	.short	(.L_7 - .L_6)
.L_6:
        /*0004*/ 	.word	0x00000082


	//----- nvinfo : EIATTR_KPARAM_INFO
	.align		4
.L_7:
        /*0008*/ 	.byte	0x04, 0x17
        /*000a*/ 	.short	(.L_9 - .L_8)
.L_8:
        /*000c*/ 	.word	0x00000000
        /*0010*/ 	.short	0x0002
        /*0012*/ 	.short	0x0010
        /*0014*/ 	.byte	0x00, 0xf0, 0x21, 0x00


	//----- nvinfo : EIATTR_KPARAM_INFO
	.align		4
.L_9:
        /*0018*/ 	.byte	0x04, 0x17
        /*001a*/ 	.short	(.L_11 - .L_10)
.L_10:
        /*001c*/ 	.word	0x00000000
        /*0020*/ 	.short	0x0001
        /*0022*/ 	.short	0x0008
        /*0024*/ 	.byte	0x00, 0xf5, 0x21, 0x00


	//----- nvinfo : EIATTR_KPARAM_INFO
	.align		4
.L_11:
        /*0028*/ 	.byte	0x04, 0x17
        /*002a*/ 	.short	(.L_13 - .L_12)
.L_12:
        /*002c*/ 	.word	0x00000000
        /*0030*/ 	.short	0x0000
        /*0032*/ 	.short	0x0000
        /*0034*/ 	.byte	0x00, 0xf5, 0x21, 0x00


	//----- nvinfo : EIATTR_SPARSE_MMA_MASK
	.align		4
.L_13:
        /*0038*/ 	.byte	0x03, 0x50
        /*003a*/ 	.short	0x0000


	//----- nvinfo : EIATTR_MAXREG_COUNT
	.align		4
        /*003c*/ 	.byte	0x03, 0x1b
        /*003e*/ 	.short	0x00ff


	//----- nvinfo : EIATTR_NUM_BARRIERS
	.align		4
        /*0040*/ 	.byte	0x02, 0x4c
        /*0042*/ 	.byte	0x01
	.zero		1


	//----- nvinfo : EIATTR_MERCURY_ISA_VERSION
	.align		4
        /*0044*/ 	.byte	0x03, 0x5f
        /*0046*/ 	.short	0x0101


	//----- nvinfo : EIATTR_VRC_CTA_INIT_COUNT
	.align		4
        /*0048*/ 	.byte	0x02, 0x4a
	.zero		1
	.zero		1


	//----- nvinfo : EIATTR_EXIT_INSTR_OFFSETS
	.align		4
        /*004c*/ 	.byte	0x04, 0x1c
        /*004e*/ 	.short	(.L_15 - .L_14)


	//   ....[0]....
.L_14:
        /*0050*/ 	.word	0x00001d10


	//----- nvinfo : EIATTR_CRS_STACK_SIZE
	.align		4
.L_15:
        /*0054*/ 	.byte	0x04, 0x1e
        /*0056*/ 	.short	(.L_17 - .L_16)
.L_16:
        /*0058*/ 	.word	0x00000000


	//----- nvinfo : EIATTR_CBANK_PARAM_SIZE
	.align		4
.L_17:
        /*005c*/ 	.byte	0x03, 0x19
        /*005e*/ 	.short	0x0018


	//----- nvinfo : EIATTR_PARAM_CBANK
	.align		4
        /*0060*/ 	.byte	0x04, 0x0a
        /*0062*/ 	.short	(.L_19 - .L_18)
	.align		4
.L_18:
        /*0064*/ 	.word	index@(.nv.constant0._Z16BitonicMergeSortPfS_d)
        /*0068*/ 	.short	0x0380
        /*006a*/ 	.short	0x0018


	//----- nvinfo : EIATTR_SW_WAR
	.align		4
.L_19:
        /*006c*/ 	.byte	0x04, 0x36
        /*006e*/ 	.short	(.L_21 - .L_20)
.L_20:
        /*0070*/ 	.word	0x00000008
.L_21:


//--------------------- .nv.callgraph             --------------------------
	.section	.nv.callgraph,"",@"SHT_CUDA_CALLGRAPH"
	.align	4
	.sectionentsize	8
	.align		4
        /*0000*/ 	.word	0x00000000
	.align		4
        /*0004*/ 	.word	0xffffffff
	.align		4
        /*0008*/ 	.word	0x00000000
	.align		4
        /*000c*/ 	.word	0xfffffffe
	.align		4
        /*0010*/ 	.word	0x00000000
	.align		4
        /*0014*/ 	.word	0xfffffffd
	.align		4
        /*0018*/ 	.word	0x00000000
	.align		4
        /*001c*/ 	.word	0xfffffffc


//--------------------- .text._Z16BitonicMergeSortPfS_d --------------------------
	.section	.text._Z16BitonicMergeSortPfS_d,"ax",@progbits
	.align	128
        .global         _Z16BitonicMergeSortPfS_d
        .type           _Z16BitonicMergeSortPfS_d,@function
        .size           _Z16BitonicMergeSortPfS_d,(.L_x_41 - _Z16BitonicMergeSortPfS_d)
        .other          _Z16BitonicMergeSortPfS_d,@"STO_CUDA_ENTRY STV_DEFAULT"
_Z16BitonicMergeSortPfS_d:
.text._Z16BitonicMergeSortPfS_d:
[----:B------:R-:W-:Y:S01]  /*0000*/  LDC R1, c[0x0][0x37c] ;  /* 0x0000df00ff017b82 */ /* 0x000fe20000000800 */
[----:B------:R-:W0:Y:S07]  /*0010*/  S2R R0, SR_CTAID.X ;  /* 0x0000000000007919 */ /* 0x000e2e0000002500 */
[----:B------:R-:W1:Y:S01]  /*0020*/  LDC.64 R4, c[0x0][0x388] ;  /* 0x0000e200ff047b82 */ /* 0x000e620000000a00 */
[----:B------:R-:W0:Y:S01]  /*0030*/  LDCU UR4, c[0x0][0x360] ;  /* 0x00006c00ff0477ac */ /* 0x000e220008000800 */
[----:B------:R-:W0:Y:S01]  /*0040*/  S2R R3, SR_TID.X ;  /* 0x0000000000037919 */ /* 0x000e220000002100 */
[----:B------:R-:W2:Y:S05]  /*0050*/  LDCU.64 UR8, c[0x0][0x358] ;  /* 0x00006b00ff0877ac */ /* 0x000eaa0008000a00 */
[----:B------:R-:W3:Y:S01]  /*0060*/  S2UR UR5, SR_CgaCtaId ;  /* 0x00000000000579c3 */ /* 0x000ee20000008800 */
[----:B------:R-:W4:Y:S01]  /*0070*/  LDCU.64 UR6, c[0x0][0x390] ;  /* 0x00007200ff0677ac */ /* 0x000f220008000a00 */
[----:B0-----:R-:W-:-:S04]  /*0080*/  IMAD R0, R0, UR4, R3 ;  /* 0x0000000400007c24 */ /* 0x001fc8000f8e0203 */
[----:B-1----:R-:W-:-:S06]  /*0090*/  IMAD.WIDE R4, R0, 0x4, R4 ;  /* 0x0000000400047825 */ /* 0x002fcc00078e0204 */
[----:B--2---:R-:W2:Y:S01]  /*00a0*/  LDG.E R5, desc[UR8][R4.64] ;  /* 0x0000000804057981 */ /* 0x004ea2000c1e1900 */
[----:B------:R-:W-:Y:S01]  /*00b0*/  UMOV UR4, 0x400 ;  /* 0x0000040000047882 */ /* 0x000fe20000000000 */
[----:B----4-:R-:W-:Y:S01]  /*00c0*/  DSETP.LE.AND P0, PT, RZ, UR6, PT ;  /* 0x00000006ff007e2a */ /* 0x010fe2000bf03000 */
[----:B---3--:R-:W-:-:S06]  /*00d0*/  ULEA UR5, UR5, UR4, 0x18 ;  /* 0x0000000405057291 */ /* 0x008fcc000f8ec0ff */
[----:B------:R-:W-:-:S05]  /*00e0*/  LEA R2, R0, UR5, 0x2 ;  /* 0x0000000500027c11 */ /* 0x000fca000f8e10ff */
[----:B--2---:R0:W-:Y:S01]  /*00f0*/  STS [R2], R5 ;  /* 0x0000000502007388 */ /* 0x0041e20000000800 */
[----:B------:R-:W-:Y:S06]  /*0100*/  BAR.SYNC.DEFER_BLOCKING 0x0 ;  /* 0x0000000000007b1d */ /* 0x000fec0000010000 */
[----:B------:R-:W-:Y:S05]  /*0110*/  @!P0 BRA `(.L_x_0) ;  /* 0x0000001800ec8947 */ /* 0x000fea0003800000 */
[----:B------:R-:W-:-:S05]  /*0120*/  UMOV UR4, URZ ;  /* 0x000000ff00047c82 */ /* 0x000fca0008000000 */
.L_x_39:
[----:B------:R-:W-:Y:S01]  /*0130*/  IMAD.MOV.U32 R4, RZ, RZ, 0x20000 ;  /* 0x00020000ff047424 */ /* 0x000fe200078e00ff */
[----:B0-----:R-:W-:Y:S01]  /*0140*/  IABS R5, R0 ;  /* 0x0000000000057213 */ /* 0x001fe20000000000 */
[----:B------:R-:W-:-:S03]  /*0150*/  ULOP3.LUT UR7, UR4, 0x3, URZ, 0xc0, !UPT ;  /* 0x0000000304077892 */ /* 0x000fc6000f8ec0ff */
[----:B------:R-:W-:Y:S01]  /*0160*/  SHF.L.U32 R3, R4, UR4, RZ ;  /* 0x0000000404037c19 */ /* 0x000fe200080006ff */
[----:B------:R-:W-:-:S03]  /*0170*/  UISETP.NE.AND UP0, UPT, UR7, 0x3, UPT ;  /* 0x000000030700788c */ /* 0x000fc6000bf05270 */
[----:B------:R-:W-:-:S04]  /*0180*/  SHF.R.S32.HI R13, RZ, 0x10, R3 ;  /* 0x00000010ff0d7819 */ /* 0x000fc80000011403 */
[-C--:B------:R-:W-:Y:S02]  /*0190*/  IABS R11, R13.reuse ;  /* 0x0000000d000b7213 */ /* 0x080fe40000000000 */
[----:B------:R-:W-:Y:S02]  /*01a0*/  IABS R10, R13 ;  /* 0x0000000d000a7213 */ /* 0x000fe40000000000 */
[----:B------:R-:W0:Y:S01]  /*01b0*/  I2F.RP R3, R11 ;  /* 0x0000000b00037306 */ /* 0x000e220000209400 */
[----:B------:R-:W-:-:S07]  /*01c0*/  ISETP.NE.AND P2, PT, R13, RZ, PT ;  /* 0x000000ff0d00720c */ /* 0x000fce0003f45270 */
[----:B0-----:R-:W0:Y:S02]  /*01d0*/  MUFU.RCP R3, R3 ;  /* 0x0000000300037308 */ /* 0x001e240000001000 */
[----:B0-----:R-:W-:Y:S02]  /*01e0*/  VIADD R6, R3, 0xffffffe ;  /* 0x0ffffffe03067836 */ /* 0x001fe40000000000 */
[----:B------:R-:W-:-:S04]  /*01f0*/  IMAD.MOV R3, RZ, RZ, -R10 ;  /* 0x000000ffff037224 */ /* 0x000fc800078e0a0a */
[----:B------:R0:W1:Y:S02]  /*0200*/  F2I.FTZ.U32.TRUNC.NTZ R7, R6 ;  /* 0x0000000600077305 */ /* 0x000064000021f000 */
[----:B0-----:R-:W-:Y:S02]  /*0210*/  IMAD.MOV.U32 R6, RZ, RZ, RZ ;  /* 0x000000ffff067224 */ /* 0x001fe400078e00ff */
[----:B-1----:R-:W-:-:S04]  /*0220*/  IMAD.MOV R8, RZ, RZ, -R7 ;  /* 0x000000ffff087224 */ /* 0x002fc800078e0a07 */
[----:B------:R-:W-:-:S04]  /*0230*/  IMAD R9, R8, R11, RZ ;  /* 0x0000000b08097224 */ /* 0x000fc800078e02ff */
[----:B------:R-:W-:Y:S01]  /*0240*/  IMAD.HI.U32 R8, R7, R9, R6 ;  /* 0x0000000907087227 */ /* 0x000fe200078e0006 */
[----:B------:R-:W-:-:S03]  /*0250*/  LOP3.LUT R9, RZ, R13, RZ, 0x33, !PT ;  /* 0x0000000dff097212 */ /* 0x000fc600078e33ff */
[----:B------:R-:W-:Y:S02]  /*0260*/  IMAD.U32 R7, RZ, RZ, UR4 ;  /* 0x00000004ff077e24 */ /* 0x000fe4000f8e00ff */
[----:B------:R-:W-:-:S04]  /*0270*/  IMAD.HI.U32 R8, R8, R5, RZ ;  /* 0x0000000508087227 */ /* 0x000fc800078e00ff */
[----:B------:R-:W-:Y:S01]  /*0280*/  IMAD R6, R8, R3, R5 ;  /* 0x0000000308067224 */ /* 0x000fe200078e0205 */
[----:B------:R-:W-:-:S04]  /*0290*/  LOP3.LUT R3, R0, R13, RZ, 0x3c, !PT ;  /* 0x0000000d00037212 */ /* 0x000fc800078e3cff */
[----:B------:R-:W-:Y:S02]  /*02a0*/  ISETP.GT.U32.AND P1, PT, R11, R6, PT ;  /* 0x000000060b00720c */ /* 0x000fe40003f24070 */
[----:B------:R-:W-:-:S11]  /*02b0*/  ISETP.GE.AND P3, PT, R3, RZ, PT ;  /* 0x000000ff0300720c */ /* 0x000fd60003f66270 */
[----:B------:R-:W-:Y:S02]  /*02c0*/  @!P1 IMAD.IADD R6, R6, 0x1, -R11 ;  /* 0x0000000106069824 */ /* 0x000fe400078e0a0b */
[----:B------:R-:W-:-:S03]  /*02d0*/  @!P1 VIADD R8, R8, 0x1 ;  /* 0x0000000108089836 */ /* 0x000fc60000000000 */
[----:B------:R-:W-:-:S13]  /*02e0*/  ISETP.GE.U32.AND P0, PT, R6, R11, PT ;  /* 0x0000000b0600720c */ /* 0x000fda0003f06070 */
[----:B------:R-:W-:-:S04]  /*02f0*/  @P0 VIADD R8, R8, 0x1 ;  /* 0x0000000108080836 */ /* 0x000fc80000000000 */
[----:B------:R-:W-:-:S05]  /*0300*/  @!P3 IMAD.MOV R8, RZ, RZ, -R8 ;  /* 0x000000ffff08b224 */ /* 0x000fca00078e0a08 */
[----:B------:R-:W-:-:S05]  /*0310*/  SEL R8, R9, R8, !P2 ;  /* 0x0000000809087207 */ /* 0x000fca0005000000 */
[----:B------:R-:W-:-:S05]  /*0320*/  VIADD R3, R8, 0x1 ;  /* 0x0000000108037836 */ /* 0x000fca0000000000 */
[----:B------:R-:W-:Y:S01]  /*0330*/  LOP3.LUT R3, R3, 0x80000001, RZ, 0xc0, !PT ;  /* 0x8000000103037812 */ /* 0x000fe200078ec0ff */
[----:B------:R-:W-:Y:S06]  /*0340*/  BRA.U !UP0, `(.L_x_1) ;  /* 0x0000000908807547 */ /* 0x000fec000b800000 */
[----:B------:R-:W-:Y:S01]  /*0350*/  ISETP.NE.AND P1, PT, R0, RZ, PT ;  /* 0x000000ff0000720c */ /* 0x000fe20003f25270 */
[----:B------:R-:W-:Y:S01]  /*0360*/  BSSY.RECONVERGENT B0, `(.L_x_2) ;  /* 0x000000a000007945 */ /* 0x000fe20003800200 */
[----:B------:R-:W-:Y:S01]  /*0370*/  ISETP.NE.AND P0, PT, R3, 0x1, PT ;  /* 0x000000010300780c */ /* 0x000fe20003f05270 */
[----:B------:R-:W-:-:S10]  /*0380*/  IMAD.MOV.U32 R7, RZ, RZ, RZ ;  /* 0x000000ffff077224 */ /* 0x000fd400078e00ff */
[----:B------:R-:W-:Y:S05]  /*0390*/  @!P1 BRA `(.L_x_3) ;  /* 0x0000000000189947 */ /* 0x000fea0003800000 */
[----:B------:R-:W-:Y:S01]  /*03a0*/  ISETP.GE.AND P4, PT, R0, RZ, PT ;  /* 0x000000ff0000720c */ /* 0x000fe20003f86270 */
[----:B------:R-:W-:Y:S01]  /*03b0*/  IMAD.IADD R7, R6, 0x1, -R11 ;  /* 0x0000000106077824 */ /* 0x000fe200078e0a0b */
[----:B------:R-:W-:-:S04]  /*03c0*/  ISETP.GT.U32.AND P3, PT, R11, R6, PT ;  /* 0x000000060b00720c */ /* 0x000fc80003f64070 */
[----:B------:R-:W-:-:S07]  /*03d0*/  SEL R6, R7, R6, !P3 ;  /* 0x0000000607067207 */ /* 0x000fce0005800000 */
[----:B------:R-:W-:-:S05]  /*03e0*/  @!P4 IMAD.MOV R6, RZ, RZ, -R6 ;  /* 0x000000ffff06c224 */ /* 0x000fca00078e0a06 */
[----:B------:R-:W-:-:S07]  /*03f0*/  SEL R7, R9, R6, !P2 ;  /* 0x0000000609077207 */ /* 0x000fce0005000000 */
.L_x_3:
[----:B------:R-:W-:Y:S05]  /*0400*/  BSYNC.RECONVERGENT B0 ;  /* 0x0000000000007941 */ /* 0x000fea0003800200 */
.L_x_2:
[----:B------:R-:W-:Y:S01]  /*0410*/  BSSY.RECONVERGENT B0, `(.L_x_4) ;  /* 0x000001a000007945 */ /* 0x000fe20003800200 */
[----:B------:R-:W-:-:S03]  /*0420*/  IMAD.MOV.U32 R6, RZ, RZ, 0x10000 ;  /* 0x00010000ff067424 */ /* 0x000fc600078e00ff */
[----:B------:R-:W-:Y:S05]  /*0430*/  @!P0 BRA `(.L_x_5) ;  /* 0x0000000000348947 */ /* 0x000fea0003800000 */
[----:B------:R-:W-:-:S04]  /*0440*/  SHF.L.U32 R8, R6, UR4, RZ ;  /* 0x0000000406087c19 */ /* 0x000fc800080006ff */
[----:B------:R-:W-:-:S04]  /*0450*/  SHF.R.S32.HI R8, RZ, 0x10, R8 ;  /* 0x00000010ff087819 */ /* 0x000fc80000011408 */
[----:B------:R-:W-:-:S13]  /*0460*/  ISETP.GE.AND P2, PT, R7, R8, PT ;  /* 0x000000080700720c */ /* 0x000fda0003f46270 */
[----:B------:R-:W-:Y:S05]  /*0470*/  @!P2 BRA `(.L_x_6) ;  /* 0x00000000004ca947 */ /* 0x000fea0003800000 */
[----:B------:R-:W-:-:S05]  /*0480*/  IMAD.IADD R7, R0, 0x1, -R8 ;  /* 0x0000000100077824 */ /* 0x000fca00078e0a08 */
[----:B------:R-:W-:Y:S02]  /*0490*/  LEA R8, R7, UR5, 0x2 ;  /* 0x0000000507087c11 */ /* 0x000fe4000f8e10ff */
[----:B------:R-:W-:Y:S04]  /*04a0*/  LDS R7, [R2] ;  /* 0x0000000002077984 */ /* 0x000fe80000000800 */
[----:B------:R-:W0:Y:S02]  /*04b0*/  LDS R9, [R8] ;  /* 0x0000000008097984 */ /* 0x000e240000000800 */
[----:B0-----:R-:W-:-:S13]  /*04c0*/  FSETP.GEU.AND P2, PT, R9, R7, PT ;  /* 0x000000070900720b */ /* 0x001fda0003f4e000 */
[----:B------:R-:W-:Y:S05]  /*04d0*/  @P2 BRA `(.L_x_6) ;  /* 0x0000000000342947 */ /* 0x000fea0003800000 */
[----:B------:R1:W-:Y:S04]  /*04e0*/  STS [R2], R9 ;  /* 0x0000000902007388 */ /* 0x0003e80000000800 */
[----:B------:R1:W-:Y:S01]  /*04f0*/  STS [R8], R7 ;  /* 0x0000000708007388 */ /* 0x0003e20000000800 */
[----:B------:R-:W-:Y:S05]  /*0500*/  BRA `(.L_x_6) ;  /* 0x0000000000287947 */ /* 0x000fea0003800000 */
.L_x_5:
[----:B------:R-:W-:-:S04]  /*0510*/  SHF.L.U32 R9, R6, UR4, RZ ;  /* 0x0000000406097c19 */ /* 0x000fc800080006ff */
[----:B------:R-:W-:-:S04]  /*0520*/  SHF.R.S32.HI R8, RZ, 0x10, R9 ;  /* 0x00000010ff087819 */ /* 0x000fc80000011409 */
[----:B------:R-:W-:-:S13]  /*0530*/  ISETP.GE.AND P2, PT, R7, R8, PT ;  /* 0x000000080700720c */ /* 0x000fda0003f46270 */
[----:B------:R-:W-:Y:S05]  /*0540*/  @P2 BRA `(.L_x_6) ;  /* 0x0000000000182947 */ /* 0x000fea0003800000 */
[----:B------:R-:W-:Y:S01]  /*0550*/  LEA.HI.SX32 R8, R9, R2, 0x12 ;  /* 0x0000000209087211 */ /* 0x000fe200078f92ff */
[----:B------:R-:W-:Y:S04]  /*0560*/  LDS R7, [R2] ;  /* 0x0000000002077984 */ /* 0x000fe80000000800 */
[----:B------:R-:W0:Y:S02]  /*0570*/  LDS R9, [R8] ;  /* 0x0000000008097984 */ /* 0x000e240000000800 */
[----:B0-----:R-:W-:-:S13]  /*0580*/  FSETP.GEU.AND P2, PT, R9, R7, PT ;  /* 0x000000070900720b */ /* 0x001fda0003f4e000 */
[----:B------:R0:W-:Y:S04]  /*0590*/  @!P2 STS [R2], R9 ;  /* 0x000000090200a388 */ /* 0x0001e80000000800 */
[----:B------:R0:W-:Y:S02]  /*05a0*/  @!P2 STS [R8], R7 ;  /* 0x000000070800a388 */ /* 0x0001e40000000800 */
.L_x_6:
[----:B------:R-:W-:Y:S05]  /*05b0*/  BSYNC.RECONVERGENT B0 ;  /* 0x0000000000007941 */ /* 0x000fea0003800200 */
.L_x_4:
[----:B------:R-:W-:Y:S01]  /*05c0*/  BAR.SYNC.DEFER_BLOCKING 0x0 ;  /* 0x0000000000007b1d */ /* 0x000fe20000010000 */
[----:B------:R-:W-:Y:S02]  /*05d0*/  UISETP.NE.AND UP0, UPT, UR7, URZ, UPT ;  /* 0x000000ff0700728c */ /* 0x000fe4000bf05270 */
[----:B------:R-:W-:-:S06]  /*05e0*/  UIADD3 UR6, UPT, UPT, UR4, -0x1, URZ ;  /* 0xffffffff04067890 */ /* 0x000fcc000fffe0ff */
[----:B01----:R-:W-:Y:S01]  /*05f0*/  IMAD.U32 R7, RZ, RZ, UR6 ;  /* 0x00000006ff077e24 */ /* 0x003fe2000f8e00ff */
[----:B------:R-:W-:Y:S06]  /*0600*/  BRA.U !UP0, `(.L_x_1) ;  /* 0x0000000508d07547 */ /* 0x000fec000b800000 */
[----:B------:R-:W-:Y:S01]  /*0610*/  BSSY.RECONVERGENT B0, `(.L_x_7) ;  /* 0x000001b000007945 */ /* 0x000fe20003800200 */
[----:B------:R-:W-:-:S03]  /*0620*/  IMAD.MOV.U32 R8, RZ, RZ, RZ ;  /* 0x000000ffff087224 */ /* 0x000fc600078e00ff */
[----:B------:R-:W-:Y:S05]  /*0630*/  @!P1 BRA `(.L_x_8) ;  /* 0x0000000000609947 */ /* 0x000fea0003800000 */
[----:B------:R-:W-:Y:S02]  /*0640*/  SHF.L.U32 R8, R4, R7, RZ ;  /* 0x0000000704087219 */ /* 0x000fe400000006ff */
[----:B------:R-:W-:Y:S02]  /*0650*/  ISETP.GE.AND P4, PT, R0, RZ, PT ;  /* 0x000000ff0000720c */ /* 0x000fe40003f86270 */
[----:B------:R-:W-:-:S04]  /*0660*/  SHF.R.S32.HI R14, RZ, 0x10, R8 ;  /* 0x00000010ff0e7819 */ /* 0x000fc80000011408 */
[-C--:B------:R-:W-:Y:S02]  /*0670*/  IABS R11, R14.reuse ;  /* 0x0000000e000b7213 */ /* 0x080fe40000000000 */
[----:B------:R-:W-:Y:S02]  /*0680*/  IABS R15, R14 ;  /* 0x0000000e000f7213 */ /* 0x000fe40000000000 */
[----:B------:R-:W0:Y:S08]  /*0690*/  I2F.RP R10, R11 ;  /* 0x0000000b000a7306 */ /* 0x000e300000209400 */
[----:B0-----:R-:W0:Y:S02]  /*06a0*/  MUFU.RCP R10, R10 ;  /* 0x0000000a000a7308 */ /* 0x001e240000001000 */
[----:B0-----:R-:W-:-:S06]  /*06b0*/  VIADD R8, R10, 0xffffffe ;  /* 0x0ffffffe0a087836 */ /* 0x001fcc0000000000 */
[----:B------:R0:W1:Y:S02]  /*06c0*/  F2I.FTZ.U32.TRUNC.NTZ R9, R8 ;  /* 0x0000000800097305 */ /* 0x000064000021f000 */
[----:B0-----:R-:W-:Y:S02]  /*06d0*/  IMAD.MOV.U32 R8, RZ, RZ, RZ ;  /* 0x000000ffff087224 */ /* 0x001fe400078e00ff */
[----:B-1----:R-:W-:-:S04]  /*06e0*/  IMAD.MOV R12, RZ, RZ, -R9 ;  /* 0x000000ffff0c7224 */ /* 0x002fc800078e0a09 */
[----:B------:R-:W-:-:S04]  /*06f0*/  IMAD R13, R12, R11, RZ ;  /* 0x0000000b0c0d7224 */ /* 0x000fc800078e02ff */
[----:B------:R-:W-:-:S04]  /*0700*/  IMAD.HI.U32 R12, R9, R13, R8 ;  /* 0x0000000d090c7227 */ /* 0x000fc800078e0008 */
[----:B------:R-:W-:Y:S02]  /*0710*/  IMAD.MOV R9, RZ, RZ, -R15 ;  /* 0x000000ffff097224 */ /* 0x000fe400078e0a0f */
[----:B------:R-:W-:-:S04]  /*0720*/  IMAD.HI.U32 R12, R12, R5, RZ ;  /* 0x000000050c0c7227 */ /* 0x000fc800078e00ff */
[----:B------:R-:W-:-:S05]  /*0730*/  IMAD R12, R12, R9, R5 ;  /* 0x000000090c0c7224 */ /* 0x000fca00078e0205 */
[----:B------:R-:W-:-:S13]  /*0740*/  ISETP.GT.U32.AND P2, PT, R11, R12, PT ;  /* 0x0000000c0b00720c */ /* 0x000fda0003f44070 */
[----:B------:R-:W-:Y:S01]  /*0750*/  @!P2 IMAD.IADD R12, R12, 0x1, -R11 ;  /* 0x000000010c0ca824 */ /* 0x000fe200078e0a0b */
[----:B------:R-:W-:-:S04]  /*0760*/  ISETP.NE.AND P2, PT, R14, RZ, PT ;  /* 0x000000ff0e00720c */ /* 0x000fc80003f45270 */
[----:B------:R-:W-:-:S13]  /*0770*/  ISETP.GT.U32.AND P3, PT, R11, R12, PT ;  /* 0x0000000c0b00720c */ /* 0x000fda0003f64070 */
[----:B------:R-:W-:-:S04]  /*0780*/  @!P3 IMAD.IADD R12, R12, 0x1, -R11 ;  /* 0x000000010c0cb824 */ /* 0x000fc800078e0a0b */
[----:B------:R-:W-:-:S04]  /*0790*/  IMAD.MOV.U32 R8, RZ, RZ, R12 ;  /* 0x000000ffff087224 */ /* 0x000fc800078e000c */
[----:B------:R-:W-:Y:S01]  /*07a0*/  @!P4 IMAD.MOV R8, RZ, RZ, -R8 ;  /* 0x000000ffff08c224 */ /* 0x000fe200078e0a08 */
[----:B------:R-:W-:-:S07]  /*07b0*/  @!P2 LOP3.LUT R8, RZ, R14, RZ, 0x33, !PT ;  /* 0x0000000eff08a212 */ /* 0x000fce00078e33ff */
.L_x_8:
[----:B------:R-:W-:Y:S05]  /*07c0*/  BSYNC.RECONVERGENT B0 ;  /* 0x0000000000007941 */ /* 0x000fea0003800200 */
.L_x_7:
[----:B------:R-:W-:Y:S04]  /*07d0*/  BSSY.RECONVERGENT B0, `(.L_x_9) ;  /* 0x0000019000007945 */ /* 0x000fe80003800200 */
[----:B------:R-:W-:Y:S05]  /*07e0*/  @!P0 BRA `(.L_x_10) ;  /* 0x0000000000348947 */ /* 0x000fea0003800000 */
[----:B------:R-:W-:-:S04]  /*07f0*/  SHF.L.U32 R7, R6, R7, RZ ;  /* 0x0000000706077219 */ /* 0x000fc800000006ff */
        /* <DEDUP_REMOVED lines=12> */
.L_x_10:
[----:B------:R-:W-:-:S04]  /*08c0*/  SHF.L.U32 R9, R6, R7, RZ ;  /* 0x0000000706097219 */ /* 0x000fc800000006ff */
        /* <DEDUP_REMOVED lines=9> */
.L_x_11:
[----:B------:R-:W-:Y:S05]  /*0960*/  BSYNC.RECONVERGENT B0 ;  /* 0x0000000000007941 */ /* 0x000fea0003800200 */
.L_x_9:
[----:B------:R-:W-:Y:S01]  /*0970*/  BAR.SYNC.DEFER_BLOCKING 0x0 ;  /* 0x0000000000007b1d */ /* 0x000fe20000010000 */
[----:B------:R-:W-:Y:S02]  /*0980*/  UISETP.NE.AND UP0, UPT, UR7, 0x1, UPT ;  /* 0x000000010700788c */ /* 0x000fe4000bf05270 */
        /* <DEDUP_REMOVED lines=27> */
[----:B------:R-:W-:Y:S01]  /*0b40*/  @!P3 IMAD.MOV R5, RZ, RZ, -R5 ;  /* 0x000000ffff05b224 */ /* 0x000fe200078e0a05 */
[----:B------:R-:W-:-:S05]  /*0b50*/  @!P1 LOP3.LUT R5, RZ, R13, RZ, 0x33, !PT ;  /* 0x0000000dff059212 */ /* 0x000fca00078e33ff */
[----:B------:R-:W-:-:S07]  /*0b60*/  IMAD.MOV.U32 R8, RZ, RZ, R5 ;  /* 0x000000ffff087224 */ /* 0x000fce00078e0005 */
.L_x_13:
[----:B------:R-:W-:Y:S05]  /*0b70*/  BSYNC.RECONVERGENT B0 ;  /* 0x0000000000007941 */ /* 0x000fea0003800200 */
.L_x_12:
        /* <DEDUP_REMOVED lines=15> */
.L_x_15:
        /* <DEDUP_REMOVED lines=10> */
.L_x_16:
[----:B------:R-:W-:Y:S05]  /*0d10*/  BSYNC.RECONVERGENT B0 ;  /* 0x0000000000007941 */ /* 0x000fea0003800200 */
.L_x_14:
[----:B------:R-:W-:Y:S01]  /*0d20*/  BAR.SYNC.DEFER_BLOCKING 0x0 ;  /* 0x0000000000007b1d */ /* 0x000fe20000010000 */
[----:B------:R-:W-:-:S06]  /*0d30*/  UIADD3 UR6, UPT, UPT, UR4, -0x3, URZ ;  /* 0xfffffffd04067890 */ /* 0x000fcc000fffe0ff */
[----:B01----:R-:W-:-:S07]  /*0d40*/  IMAD.U32 R7, RZ, RZ, UR6 ;  /* 0x00000006ff077e24 */ /* 0x003fce000f8e00ff */
.L_x_1:
[----:B------:R-:W-:-:S09]  /*0d50*/  UISETP.GE.U32.AND UP0, UPT, UR4, 0x3, UPT ;  /* 0x000000030400788c */ /* 0x000fd2000bf06070 */
[----:B------:R-:W-:Y:S05]  /*0d60*/  BRA.U !UP0, `(.L_x_17) ;  /* 0x0000000d08c47547 */ /* 0x000fea000b800000 */
[----:B------:R-:W-:Y:S01]  /*0d70*/  ISETP.NE.AND P1, PT, R0, RZ, PT ;  /* 0x000000ff0000720c */ /* 0x000fe20003f25270 */
[----:B------:R-:W-:-:S12]  /*0d80*/  VIADD R7, R7, 0x4 ;  /* 0x0000000407077836 */ /* 0x000fd80000000000 */
.L_x_38:
[----:B01----:R-:W-:Y:S01]  /*0d90*/  IMAD.MOV.U32 R4, RZ, RZ, R7 ;  /* 0x000000ffff047224 */ /* 0x003fe200078e0007 */
[----:B------:R-:W-:Y:S01]  /*0da0*/  BSSY.RECONVERGENT B0, `(.L_x_18) ;  /* 0x0000020000007945 */ /* 0x000fe20003800200 */
[----:B------:R-:W-:Y:S01]  /*0db0*/  VIADD R7, R7, 0xfffffffc ;  /* 0xfffffffc07077836 */ /* 0x000fe20000000000 */
[----:B------:R-:W-:Y:S01]  /*0dc0*/  ISETP.NE.AND P2, PT, R3, 0x1, PT ;  /* 0x000000010300780c */ /* 0x000fe20003f45270 */
[----:B------:R-:W-:-:S03]  /*0dd0*/  IMAD.MOV.U32 R5, RZ, RZ, RZ ;  /* 0x000000ffff057224 */ /* 0x000fc600078e00ff */
[----:B------:R-:W-:Y:S01]  /*0de0*/  ISETP.GT.AND P0, PT, R7, 0x3, PT ;  /* 0x000000030700780c */ /* 0x000fe20003f04270 */
[----:B------:R-:W-:-:S12]  /*0df0*/  @!P1 BRA `(.L_x_19) ;  /* 0x0000000000689947 */ /* 0x000fd80003800000 */
[----:B------:R-:W-:Y:S01]  /*0e00*/  IMAD.MOV.U32 R6, RZ, RZ, 0x20000 ;  /* 0x00020000ff067424 */ /* 0x000fe200078e00ff */
[----:B------:R-:W-:Y:S02]  /*0e10*/  IABS R14, R0 ;  /* 0x00000000000e7213 */ /* 0x000fe40000000000 */
[----:B------:R-:W-:Y:S02]  /*0e20*/  ISETP.GE.AND P4, PT, R0, RZ, PT ;  /* 0x000000ff0000720c */ /* 0x000fe40003f86270 */
[----:B------:R-:W-:-:S04]  /*0e30*/  SHF.L.U32 R5, R6, R7, RZ ;  /* 0x0000000706057219 */ /* 0x000fc800000006ff */
[----:B------:R-:W-:-:S04]  /*0e40*/  SHF.R.S32.HI R12, RZ, 0x10, R5 ;  /* 0x00000010ff0c7819 */ /* 0x000fc80000011405 */
[-C--:B------:R-:W-:Y:S02]  /*0e50*/  IABS R6, R12.reuse ;  /* 0x0000000c00067213 */ /* 0x080fe40000000000 */
[----:B------:R-:W-:Y:S02]  /*0e60*/  IABS R10, R12 ;  /* 0x0000000c000a7213 */ /* 0x000fe40000000000 */
[----:B------:R-:W0:Y:S03]  /*0e70*/  I2F.RP R5, R6 ;  /* 0x0000000600057306 */ /* 0x000e260000209400 */
[----:B------:R-:W-:-:S05]  /*0e80*/  IMAD.MOV R10, RZ, RZ, -R10 ;  /* 0x000000ffff0a7224 */ /* 0x000fca00078e0a0a */
[----:B0-----:R-:W0:Y:S02]  /*0e90*/  MUFU.RCP R5, R5 ;  /* 0x0000000500057308 */ /* 0x001e240000001000 */
[----:B0-----:R-:W-:-:S06]  /*0ea0*/  VIADD R8, R5, 0xffffffe ;  /* 0x0ffffffe05087836 */ /* 0x001fcc0000000000 */
[----:B------:R0:W1:Y:S02]  /*0eb0*/  F2I.FTZ.U32.TRUNC.NTZ R9, R8 ;  /* 0x0000000800097305 */ /* 0x000064000021f000 */
[----:B0-----:R-:W-:Y:S02]  /*0ec0*/  IMAD.MOV.U32 R8, RZ, RZ, RZ ;  /* 0x000000ffff087224 */ /* 0x001fe400078e00ff */
[----:B-1----:R-:W-:-:S04]  /*0ed0*/  IMAD.MOV R11, RZ, RZ, -R9 ;  /* 0x000000ffff0b7224 */ /* 0x002fc800078e0a09 */
[----:B------:R-:W-:-:S04]  /*0ee0*/  IMAD R11, R11, R6, RZ ;  /* 0x000000060b0b7224 */ /* 0x000fc800078e02ff */
[----:B------:R-:W-:-:S06]  /*0ef0*/  IMAD.HI.U32 R9, R9, R11, R8 ;  /* 0x0000000b09097227 */ /* 0x000fcc00078e0008 */
        /* <DEDUP_REMOVED lines=10> */
.L_x_19:
[----:B------:R-:W-:Y:S05]  /*0fa0*/  BSYNC.RECONVERGENT B0 ;  /* 0x0000000000007941 */ /* 0x000fea0003800200 */
.L_x_18:
[----:B------:R-:W-:Y:S01]  /*0fb0*/  BSSY.RECONVERGENT B0, `(.L_x_20) ;  /* 0x000001a000007945 */ /* 0x000fe20003800200 */
[----:B------:R-:W-:-:S03]  /*0fc0*/  IMAD.MOV.U32 R6, RZ, RZ, 0x10000 ;  /* 0x00010000ff067424 */ /* 0x000fc600078e00ff */
[----:B------:R-:W-:Y:S05]  /*0fd0*/  @P2 BRA `(.L_x_21) ;  /* 0x0000000000302947 */ /* 0x000fea0003800000 */
        /* <DEDUP_REMOVED lines=8> */
[----:B------:R-:W-:Y:S05]  /*1060*/  @P1 BRA `(.L_x_22) ;  /* 0x0000000000381947 */ /* 0x000fea0003800000 */
[----:B------:R0:W-:Y:S04]  /*1070*/  STS [R2], R9 ;  /* 0x0000000902007388 */ /* 0x0001e80000000800 */
[----:B------:R0:W-:Y:S01]  /*1080*/  STS [R8], R5 ;  /* 0x0000000508007388 */ /* 0x0001e20000000800 */
[----:B------:R-:W-:Y:S05]  /*1090*/  BRA `(.L_x_22) ;  /* 0x00000000002c7947 */ /* 0x000fea0003800000 */
.L_x_21:
        /* <DEDUP_REMOVED lines=9> */
[----:B------:R1:W-:Y:S04]  /*1130*/  @!P1 STS [R2], R9 ;  /* 0x0000000902009388 */ /* 0x0003e80000000800 */
[----:B------:R1:W-:Y:S02]  /*1140*/  @!P1 STS [R8], R5 ;  /* 0x0000000508009388 */ /* 0x0003e40000000800 */
.L_x_22:
[----:B------:R-:W-:Y:S05]  /*1150*/  BSYNC.RECONVERGENT B0 ;  /* 0x0000000000007941 */ /* 0x000fea0003800200 */
.L_x_20:
[----:B------:R-:W-:Y:S01]  /*1160*/  BAR.SYNC.DEFER_BLOCKING 0x0 ;  /* 0x0000000000007b1d */ /* 0x000fe20000010000 */
[----:B------:R-:W-:Y:S01]  /*1170*/  ISETP.NE.AND P1, PT, R0, RZ, PT ;  /* 0x000000ff0000720c */ /* 0x000fe20003f25270 */
[----:B01----:R-:W-:Y:S01]  /*1180*/  VIADD R5, R4, 0xfffffffb ;  /* 0xfffffffb04057836 */ /* 0x003fe20000000000 */
[----:B------:R-:W-:Y:S01]  /*1190*/  ISETP.NE.AND P2, PT, R3, 0x1, PT ;  /* 0x000000010300780c */ /* 0x000fe20003f45270 */
[----:B------:R-:W-:Y:S02]  /*11a0*/  IMAD.MOV.U32 R8, RZ, RZ, RZ ;  /* 0x000000ffff087224 */ /* 0x000fe400078e00ff */
[----:B------:R-:W-:Y:S08]  /*11b0*/  BSSY.RECONVERGENT B0, `(.L_x_23) ;  /* 0x000001c000007945 */ /* 0x000ff00003800200 */
[----:B------:R-:W-:Y:S05]  /*11c0*/  @!P1 BRA `(.L_x_24) ;  /* 0x0000000000689947 */ /* 0x000fea0003800000 */
[----:B------:R-:W-:Y:S01]  /*11d0*/  IMAD.MOV.U32 R8, RZ, RZ, 0x20000 ;  /* 0x00020000ff087424 */ /* 0x000fe200078e00ff */
[----:B------:R-:W-:Y:S02]  /*11e0*/  IABS R14, R0 ;  /* 0x00000000000e7213 */ /* 0x000fe40000000000 */
[----:B------:R-:W-:Y:S02]  /*11f0*/  ISETP.GE.AND P5, PT, R0, RZ, PT ;  /* 0x000000ff0000720c */ /* 0x000fe40003fa6270 */
[----:B------:R-:W-:-:S04]  /*1200*/  SHF.L.U32 R8, R8, R5, RZ ;  /* 0x0000000508087219 */ /* 0x000fc800000006ff */
[----:B------:R-:W-:-:S04]  /*1210*/  SHF.R.S32.HI R13, RZ, 0x10, R8 ;  /* 0x00000010ff0d7819 */ /* 0x000fc80000011408 */
[-C--:B------:R-:W-:Y:S02]  /*1220*/  IABS R12, R13.reuse ;  /* 0x0000000d000c7213 */ /* 0x080fe40000000000 */
[----:B------:R-:W-:Y:S02]  /*1230*/  IABS R15, R13 ;  /* 0x0000000d000f7213 */ /* 0x000fe40000000000 */
[----:B------:R-:W0:Y:S08]  /*1240*/  I2F.RP R10, R12 ;  /* 0x0000000c000a7306 */ /* 0x000e300000209400 */
[----:B0-----:R-:W0:Y:S02]  /*1250*/  MUFU.RCP R10, R10 ;  /* 0x0000000a000a7308 */ /* 0x001e240000001000 */
[----:B0-----:R-:W-:-:S02]  /*1260*/  VIADD R8, R10, 0xffffffe ;  /* 0x0ffffffe0a087836 */ /* 0x001fc40000000000 */
[----:B------:R-:W-:-:S04]  /*1270*/  IMAD.MOV R10, RZ, RZ, -R15 ;  /* 0x000000ffff0a7224 */ /* 0x000fc800078e0a0f */
        /* <DEDUP_REMOVED lines=15> */
.L_x_24:
[----:B------:R-:W-:Y:S05]  /*1370*/  BSYNC.RECONVERGENT B0 ;  /* 0x0000000000007941 */ /* 0x000fea0003800200 */
.L_x_23:
        /* <DEDUP_REMOVED lines=15> */
.L_x_26:
        /* <DEDUP_REMOVED lines=10> */
.L_x_27:
[----:B------:R-:W-:Y:S05]  /*1510*/  BSYNC.RECONVERGENT B0 ;  /* 0x0000000000007941 */ /* 0x000fea0003800200 */
.L_x_25:
[----:B------:R-:W-:Y:S01]  /*1520*/  BAR.SYNC.DEFER_BLOCKING 0x0 ;  /* 0x0000000000007b1d */ /* 0x000fe20000010000 */
[----:B01----:R-:W-:Y:S02]  /*1530*/  VIADD R5, R4, 0xfffffffa ;  /* 0xfffffffa04057836 */ /* 0x003fe40000000000 */
[----:B------:R-:W-:-:S03]  /*1540*/  IMAD.MOV.U32 R8, RZ, RZ, RZ ;  /* 0x000000ffff087224 */ /* 0x000fc600078e00ff */
[----:B------:R-:W-:Y:S04]  /*1550*/  BSSY.RECONVERGENT B0, `(.L_x_28) ;  /* 0x000001c000007945 */ /* 0x000fe80003800200 */
        /* <DEDUP_REMOVED lines=27> */
.L_x_29:
[----:B------:R-:W-:Y:S05]  /*1710*/  BSYNC.RECONVERGENT B0 ;  /* 0x0000000000007941 */ /* 0x000fea0003800200 */
.L_x_28:
        /* <DEDUP_REMOVED lines=15> */
.L_x_31:
        /* <DEDUP_REMOVED lines=10> */
.L_x_32:
[----:B------:R-:W-:Y:S05]  /*18b0*/  BSYNC.RECONVERGENT B0 ;  /* 0x0000000000007941 */ /* 0x000fea0003800200 */
.L_x_30:
[----:B------:R-:W-:Y:S01]  /*18c0*/  BAR.SYNC.DEFER_BLOCKING 0x0 ;  /* 0x0000000000007b1d */ /* 0x000fe20000010000 */
[----:B------:R-:W-:Y:S02]  /*18d0*/  VIADD R11, R4, 0xfffffff9 ;  /* 0xfffffff9040b7836 */ /* 0x000fe40000000000 */
        /* <DEDUP_REMOVED lines=10> */
[----:B01----:R-:W0:Y:S08]  /*1980*/  I2F.RP R8, R10 ;  /* 0x0000000a00087306 */ /* 0x003e300000209400 */
        /* <DEDUP_REMOVED lines=18> */
.L_x_34:
[----:B------:R-:W-:Y:S05]  /*1ab0*/  BSYNC.RECONVERGENT B0 ;  /* 0x0000000000007941 */ /* 0x000fea0003800200 */
.L_x_33:
[----:B------:R-:W-:Y:S04]  /*1ac0*/  BSSY.RECONVERGENT B0, `(.L_x_35) ;  /* 0x0000019000007945 */ /* 0x000fe80003800200 */
[----:B------:R-:W-:Y:S05]  /*1ad0*/  @!P2 BRA `(.L_x_36) ;  /* 0x000000000034a947 */ /* 0x000fea0003800000 */
[----:B------:R-:W-:-:S04]  /*1ae0*/  SHF.L.U32 R6, R6, R11, RZ ;  /* 0x0000000b06067219 */ /* 0x000fc800000006ff */
[----:B01----:R-:W-:-:S04]  /*1af0*/  SHF.R.S32.HI R5, RZ, 0x10, R6 ;  /* 0x00000010ff057819 */ /* 0x003fc80000011406 */
        /* <DEDUP_REMOVED lines=11> */
.L_x_36:
[----:B------:R-:W-:-:S04]  /*1bb0*/  SHF.L.U32 R11, R6, R11, RZ ;  /* 0x0000000b060b7219 */ /* 0x000fc800000006ff */
[----:B01----:R-:W-:-:S04]  /*1bc0*/  SHF.R.S32.HI R5, RZ, 0x10, R11 ;  /* 0x00000010ff057819 */ /* 0x003fc8000001140b */
        /* <DEDUP_REMOVED lines=8> */
.L_x_37:
[----:B------:R-:W-:Y:S05]  /*1c50*/  BSYNC.RECONVERGENT B0 ;  /* 0x0000000000007941 */ /* 0x000fea0003800200 */
.L_x_35:
[----:B------:R-:W-:Y:S06]  /*1c60*/  BAR.SYNC.DEFER_BLOCKING 0x0 ;  /* 0x0000000000007b1d */ /* 0x000fec0000010000 */
[----:B------:R-:W-:Y:S05]  /*1c70*/  @P0 BRA `(.L_x_38) ;  /* 0xfffffff000440947 */ /* 0x000fea000383ffff */
.L_x_17:
[----:B------:R-:W-:Y:S01]  /*1c80*/  UIADD3 UR4, UPT, UPT, UR4, 0x1, URZ ;  /* 0x0000000104047890 */ /* 0x000fe2000fffe0ff */
[----:B------:R-:W2:Y:S08]  /*1c90*/  LDCU.64 UR6, c[0x0][0x390] ;  /* 0x00007200ff0677ac */ /* 0x000eb00008000a00 */
[----:B01----:R-:W2:Y:S02]  /*1ca0*/  I2F.F64.U16 R4, UR4 ;  /* 0x0000000400047d12 */ /* 0x003ea40008101800 */
[----:B--2---:R-:W-:-:S14]  /*1cb0*/  DSETP.GTU.AND P0, PT, R4, UR6, PT ;  /* 0x0000000604007e2a */ /* 0x004fdc000bf0c000 */
[----:B------:R-:W-:Y:S05]  /*1cc0*/  @!P0 BRA `(.L_x_39) ;  /* 0xffffffe400188947 */ /* 0x000fea000383ffff */
.L_x_0:
[----:B------:R-:W1:Y:S01]  /*1cd0*/  LDS R3, [R2] ;  /* 0x0000000002037984 */ /* 0x000e620000000800 */
[----:B0-----:R-:W0:Y:S02]  /*1ce0*/  LDC.64 R4, c[0x0][0x380] ;  /* 0x0000e000ff047b82 */ /* 0x001e240000000a00 */
[----:B0-----:R-:W-:-:S05]  /*1cf0*/  IMAD.WIDE R4, R0, 0x4, R4 ;  /* 0x0000000400047825 */ /* 0x001fca00078e0204 */
[----:B-1----:R-:W-:Y:S01]  /*1d00*/  STG.E desc[UR8][R4.64], R3 ;  /* 0x0000000304007986 */ /* 0x002fe2000c101908 */
[----:B------:R-:W-:Y:S05]  /*1d10*/  EXIT ;  /* 0x000000000000794d */ /* 0x000fea0003800000 */
.L_x_40:
[----:B------:R-:W-:-:S00]  /*1d20*/  BRA `(.L_x_40) ;  /* 0xfffffffc00fc7947 */ /* 0x000fc0000383ffff */
[----:B------:R-:W-:-:S00]  /*1d30*/  NOP ;  /* 0x0000000000007918 */ /* 0x000fc00000000000 */
        /* <DEDUP_REMOVED lines=12> */
.L_x_41:


//--------------------- .nv.shared._Z16BitonicMergeSortPfS_d --------------------------
	.section	.nv.shared._Z16BitonicMergeSortPfS_d,"aw",@nobits
	.sectionflags	@""
	.align	16
	.zero		1024


//--------------------- .nv.shared.reserved.0     --------------------------
	.section	.nv.shared.reserved.0,"aw",@nobits
	.weak		__nv_reservedSMEM_offset_0_alias
	.size		__nv_reservedSMEM_offset_0_alias, 0, 64
	.other		__nv_reservedSMEM_offset_0_alias,@"STO_CUDA_RESERVED_SHARED STV_DEFAULT"
__nv_reservedSMEM_offset_0_alias:
	.zero		0
	.zero		64


//--------------------- .nv.constant0._Z16BitonicMergeSortPfS_d --------------------------
	.section	.nv.constant0._Z16BitonicMergeSortPfS_d,"a",@progbits
	.sectionflags	@""
	.align	4
.nv.constant0._Z16BitonicMergeSortPfS_d:
	.zero		920


//--------------------- SYMBOLS --------------------------

	.type		.nv.reservedSmem.offset0,@object
	.size		.nv.reservedSmem.offset0,0x4
	.type		.nv.reservedSmem.cap,@object
	.size		.nv.reservedSmem.cap,0x4
